//
// Generated by NVIDIA NVVM Compiler
//
// Compiler Build ID: CL-36424714
// Cuda compilation tools, release 13.0, V13.0.88
// Based on NVVM 20.0.0
//

.version 9.0
.target sm_100
.address_size 64

	// .globl	_Z12gpuGlobalSumPfS_
// _ZZ12gpuSharedSumPfS_E4psum has been demoted

.visible .entry _Z12gpuGlobalSumPfS_(
	.param .u64 .ptr .align 1 _Z12gpuGlobalSumPfS__param_0,
	.param .u64 .ptr .align 1 _Z12gpuGlobalSumPfS__param_1
)
{
	.reg .pred 	%p<5>;
	.reg .b32 	%r<9>;
	.reg .b32 	%f<6>;
	.reg .b64 	%rd<9>;

	ld.param.u64 	%rd3, [_Z12gpuGlobalSumPfS__param_0];
	ld.param.u64 	%rd2, [_Z12gpuGlobalSumPfS__param_1];
	cvta.to.global.u64 	%rd4, %rd3;
	mov.u32 	%r1, %tid.x;
	mov.u32 	%r8, %ntid.x;
	mov.u32 	%r5, %ctaid.x;
	mad.lo.s32 	%r6, %r8, %r5, %r1;
	setp.lt.u32 	%p1, %r8, 2;
	mul.wide.s32 	%rd5, %r6, 4;
	add.s64 	%rd1, %rd4, %rd5;
	@%p1 bra 	$L__BB0_4;
$L__BB0_1:
	shr.u32 	%r4, %r8, 1;
	setp.ge.u32 	%p2, %r1, %r4;
	@%p2 bra 	$L__BB0_3;
	shl.b32 	%r7, %r4, 2;
	cvt.u64.u32 	%rd6, %r7;
	add.s64 	%rd7, %rd1, %rd6;
	ld.global.f32 	%f1, [%rd7];
	ld.global.f32 	%f2, [%rd1];
	add.f32 	%f3, %f1, %f2;
	st.global.f32 	[%rd1], %f3;
$L__BB0_3:
	bar.sync 	0;
	setp.gt.u32 	%p3, %r8, 3;
	mov.u32 	%r8, %r4;
	@%p3 bra 	$L__BB0_1;
$L__BB0_4:
	setp.ne.s32 	%p4, %r1, 0;
	@%p4 bra 	$L__BB0_6;
	ld.global.f32 	%f4, [%rd1];
	cvta.to.global.u64 	%rd8, %rd2;
	atom.global.add.f32 	%f5, [%rd8], %f4;
$L__BB0_6:
	ret;

}
	// .globl	_Z12gpuSharedSumPfS_
.visible .entry _Z12gpuSharedSumPfS_(
	.param .u64 .ptr .align 1 _Z12gpuSharedSumPfS__param_0,
	.param .u64 .ptr .align 1 _Z12gpuSharedSumPfS__param_1
)
{
	.reg .pred 	%p<6>;
	.reg .b32 	%r<13>;
	.reg .b32 	%f<10>;
	.reg .b64 	%rd<7>;
	// demoted variable
	.shared .align 4 .b8 _ZZ12gpuSharedSumPfS_E4psum[32];
	ld.param.u64 	%rd1, [_Z12gpuSharedSumPfS__param_0];
	ld.param.u64 	%rd2, [_Z12gpuSharedSumPfS__param_1];
	mov.u32 	%r1, %tid.x;
	mov.u32 	%r12, %ntid.x;
	mov.u32 	%r7, %ctaid.x;
	mad.lo.s32 	%r3, %r12, %r7, %r1;
	setp.gt.s32 	%p1, %r3, 33554431;
	mov.f32 	%f9, 0f00000000;
	@%p1 bra 	$L__BB1_2;
	cvta.to.global.u64 	%rd3, %rd1;
	mul.wide.s32 	%rd4, %r3, 4;
	add.s64 	%rd5, %rd3, %rd4;
	ld.global.f32 	%f9, [%rd5];
$L__BB1_2:
	shl.b32 	%r8, %r1, 2;
	mov.u32 	%r9, _ZZ12gpuSharedSumPfS_E4psum;
	add.s32 	%r4, %r9, %r8;
	st.shared.f32 	[%r4], %f9;
	bar.sync 	0;
	setp.lt.u32 	%p2, %r12, 2;
	@%p2 bra 	$L__BB1_6;
$L__BB1_3:
	shr.u32 	%r6, %r12, 1;
	setp.ge.u32 	%p3, %r1, %r6;
	@%p3 bra 	$L__BB1_5;
	shl.b32 	%r10, %r6, 2;
	add.s32 	%r11, %r4, %r10;
	ld.shared.f32 	%f4, [%r11];
	ld.shared.f32 	%f5, [%r4];
	add.f32 	%f6, %f4, %f5;
	st.shared.f32 	[%r4], %f6;
$L__BB1_5:
	bar.sync 	0;
	setp.gt.u32 	%p4, %r12, 3;
	mov.u32 	%r12, %r6;
	@%p4 bra 	$L__BB1_3;
$L__BB1_6:
	setp.ne.s32 	%p5, %r1, 0;
	@%p5 bra 	$L__BB1_8;
	ld.shared.f32 	%f7, [_ZZ12gpuSharedSumPfS_E4psum];
	cvta.to.global.u64 	%rd6, %rd2;
	atom.global.add.f32 	%f8, [%rd6], %f7;
$L__BB1_8:
	ret;

}


// ===== COMPILED SASS (sm_100) =====

	.target	sm_100

	.elftype	@"ET_EXEC"


//--------------------- .note.nv.tkinfo           --------------------------
	.section	.note.nv.tkinfo,"",@"SHT_NOTE"
	.sectionflags	@"SHF_NOTE_NV_TKINFO"
	.tkinfo
        /*0018*/ 	.word	0x00000002
        /*0030*/ 	.string	""
        /*0030*/ 	.string	"ptxas"
        /*0030*/ 	.string	"Cuda compilation tools, release 13.0, V13.0.88"
        /*0030*/ 	.string	"Build cuda_13.0.r13.0/compiler.36424714_0"
        /*0030*/ 	.string	"-arch sm_100 -m 64 "



//--------------------- .note.nv.cuinfo           --------------------------
	.section	.note.nv.cuinfo,"",@"SHT_NOTE"
	.sectionflags	@"SHF_NOTE_NV_CUINFO"
        /*0018*/ 	.short	0x0002
        /*001a*/ 	.short	0x0064
        /*001c*/ 	.short	0x0082
	.zero		2


//--------------------- .nv.info                  --------------------------
	.section	.nv.info,"",@"SHT_CUDA_INFO"
	.align	4


	//----- nvinfo : EIATTR_REGCOUNT
	.align		4
        /*0000*/ 	.byte	0x04, 0x2f
        /*0002*/ 	.short	(.L_1 - .L_0)
	.align		4
.L_0:
        /*0004*/ 	.word	index@(_Z12gpuGlobalSumPfS_)
        /*0008*/ 	.word	0x0000000c


	//----- nvinfo : EIATTR_FRAME_SIZE
	.align		4
.L_1:
        /*000c*/ 	.byte	0x04, 0x11
        /*000e*/ 	.short	(.L_3 - .L_2)
	.align		4
.L_2:
        /*0010*/ 	.word	index@(_Z12gpuGlobalSumPfS_)
        /*0014*/ 	.word	0x00000000


	//----- nvinfo : EIATTR_REGCOUNT
	.align		4
.L_3:
        /*0018*/ 	.byte	0x04, 0x2f
        /*001a*/ 	.short	(.L_5 - .L_4)
	.align		4
.L_4:
        /*001c*/ 	.word	index@(_Z12gpuSharedSumPfS_)
        /*0020*/ 	.word	0x0000000a


	//----- nvinfo : EIATTR_FRAME_SIZE
	.align		4
.L_5:
        /*0024*/ 	.byte	0x04, 0x11
        /*0026*/ 	.short	(.L_7 - .L_6)
	.align		4
.L_6:
        /*0028*/ 	.word	index@(_Z12gpuSharedSumPfS_)
        /*002c*/ 	.word	0x00000000


	//----- nvinfo : EIATTR_MIN_STACK_SIZE
	.align		4
.L_7:
        /*0030*/ 	.byte	0x04, 0x12
        /*0032*/ 	.short	(.L_9 - .L_8)
	.align		4
.L_8:
        /*0034*/ 	.word	index@(_Z12gpuSharedSumPfS_)
        /*0038*/ 	.word	0x00000000


	//----- nvinfo : EIATTR_MIN_STACK_SIZE
	.align		4
.L_9:
        /*003c*/ 	.byte	0x04, 0x12
        /*003e*/ 	.short	(.L_11 - .L_10)
	.align		4
.L_10:
        /*0040*/ 	.word	index@(_Z12gpuGlobalSumPfS_)
        /*0044*/ 	.word	0x00000000
.L_11:


//--------------------- .nv.compat                --------------------------
	.section	.nv.compat,"",@"SHT_CUDA_COMPAT_INFO"
	.align	4
        /*0000*/ 	.byte	0x02, 0x09, 0x00, 0x00, 0x02, 0x02, 0x01, 0x00, 0x02, 0x05, 0x05, 0x00, 0x03, 0x07, 0x01, 0x01
        /*0010*/ 	.byte	0x02, 0x03, 0x00, 0x00, 0x02, 0x06, 0x01, 0x00, 0x04, 0x0b, 0x08, 0x00, 0x09, 0x00, 0x00, 0x00
        /*0020*/ 	.byte	0x00, 0x00, 0x00, 0x00


//--------------------- .nv.info._Z12gpuSharedSumPfS_ --------------------------
	.section	.nv.info._Z12gpuSharedSumPfS_,"",@"SHT_CUDA_INFO"
	.sectionflags	@""
	.align	4


	//----- nvinfo : EIATTR_CUDA_API_VERSION
	.align		4
        /*0000*/ 	.byte	0x04, 0x37
        /*0002*/ 	.short	(.L_13 - .L_12)
.L_12:
        /*0004*/ 	.word	0x00000082


	//----- nvinfo : EIATTR_KPARAM_INFO
	.align		4
.L_13:
        /*0008*/ 	.byte	0x04, 0x17
        /*000a*/ 	.short	(.L_15 - .L_14)
.L_14:
        /*000c*/ 	.word	0x00000000
        /*0010*/ 	.short	0x0001
        /*0012*/ 	.short	0x0008
        /*0014*/ 	.byte	0x00, 0xf5, 0x21, 0x00


	//----- nvinfo : EIATTR_KPARAM_INFO
	.align		4
.L_15:
        /*0018*/ 	.byte	0x04, 0x17
        /*001a*/ 	.short	(.L_17 - .L_16)
.L_16:
        /*001c*/ 	.word	0x00000000
        /*0020*/ 	.short	0x0000
        /*0022*/ 	.short	0x0000
        /*0024*/ 	.byte	0x00, 0xf5, 0x21, 0x00


	//----- nvinfo : EIATTR_SPARSE_MMA_MASK
	.align		4
.L_17:
        /*0028*/ 	.byte	0x03, 0x50
        /*002a*/ 	.short	0x0000


	//----- nvinfo : EIATTR_MAXREG_COUNT
	.align		4
        /*002c*/ 	.byte	0x03, 0x1b
        /*002e*/ 	.short	0x00ff


	//----- nvinfo : EIATTR_NUM_BARRIERS
	.align		4
        /*0030*/ 	.byte	0x02, 0x4c
        /*0032*/ 	.byte	0x01
	.zero		1


	//----- nvinfo : EIATTR_MERCURY_ISA_VERSION
	.align		4
        /*0034*/ 	.byte	0x03, 0x5f
        /*0036*/ 	.short	0x0101


	//----- nvinfo : EIATTR_VRC_CTA_INIT_COUNT
	.align		4
        /*0038*/ 	.byte	0x02, 0x4a
	.zero		1
	.zero		1


	//----- nvinfo : EIATTR_EXIT_INSTR_OFFSETS
	.align		4
        /*003c*/ 	.byte	0x04, 0x1c
        /*003e*/ 	.short	(.L_19 - .L_18)


	//   ....[0]....
.L_18:
        /*0040*/ 	.word	0x00000200


	//   ....[1]....
        /*0044*/ 	.word	0x00000270


	//----- nvinfo : EIATTR_CBANK_PARAM_SIZE
	.align		4
.L_19:
        /*0048*/ 	.byte	0x03, 0x19
        /*004a*/ 	.short	0x0010


	//----- nvinfo : EIATTR_PARAM_CBANK
	.align		4
        /*004c*/ 	.byte	0x04, 0x0a
        /*004e*/ 	.short	(.L_21 - .L_20)
	.align		4
.L_20:
        /*0050*/ 	.word	index@(.nv.constant0._Z12gpuSharedSumPfS_)
        /*0054*/ 	.short	0x0380
        /*0056*/ 	.short	0x0010


	//----- nvinfo : EIATTR_SW_WAR
	.align		4
.L_21:
        /*0058*/ 	.byte	0x04, 0x36
        /*005a*/ 	.short	(.L_23 - .L_22)
.L_22:
        /*005c*/ 	.word	0x00000008
.L_23:


//--------------------- .nv.info._Z12gpuGlobalSumPfS_ --------------------------
	.section	.nv.info._Z12gpuGlobalSumPfS_,"",@"SHT_CUDA_INFO"
	.sectionflags	@""
	.align	4


	//----- nvinfo : EIATTR_CUDA_API_VERSION
	.align		4
        /*0000*/ 	.byte	0x04, 0x37
        /*0002*/ 	.short	(.L_25 - .L_24)
.L_24:
        /*0004*/ 	.word	0x00000082


	//----- nvinfo : EIATTR_KPARAM_INFO
	.align		4
.L_25:
        /*0008*/ 	.byte	0x04, 0x17
        /*000a*/ 	.short	(.L_27 - .L_26)
.L_26:
        /*000c*/ 	.word	0x00000000
        /*0010*/ 	.short	0x0001
        /*0012*/ 	.short	0x0008
        /*0014*/ 	.byte	0x00, 0xf5, 0x21, 0x00


	//----- nvinfo : EIATTR_KPARAM_INFO
	.align		4
.L_27:
        /*0018*/ 	.byte	0x04, 0x17
        /*001a*/ 	.short	(.L_29 - .L_28)
.L_28:
        /*001c*/ 	.word	0x00000000
        /*0020*/ 	.short	0x0000
        /*0022*/ 	.short	0x0000
        /*0024*/ 	.byte	0x00, 0xf5, 0x21, 0x00


	//----- nvinfo : EIATTR_SPARSE_MMA_MASK
	.align		4
.L_29:
        /*0028*/ 	.byte	0x03, 0x50
        /*002a*/ 	.short	0x0000


	//----- nvinfo : EIATTR_MAXREG_COUNT
	.align		4
        /*002c*/ 	.byte	0x03, 0x1b
        /*002e*/ 	.short	0x00ff


	//----- nvinfo : EIATTR_NUM_BARRIERS
	.align		4
        /*0030*/ 	.byte	0x02, 0x4c
        /*0032*/ 	.byte	0x01
	.zero		1


	//----- nvinfo : EIATTR_MERCURY_ISA_VERSION
	.align		4
        /*0034*/ 	.byte	0x03, 0x5f
        /*0036*/ 	.short	0x0101


	//----- nvinfo : EIATTR_VRC_CTA_INIT_COUNT
	.align		4
        /*0038*/ 	.byte	0x02, 0x4a
	.zero		1
	.zero		1


	//----- nvinfo : EIATTR_EXIT_INSTR_OFFSETS
	.align		4
        /*003c*/ 	.byte	0x04, 0x1c
        /*003e*/ 	.short	(.L_31 - .L_30)


	//   ....[0]....
.L_30:
        /*0040*/ 	.word	0x000001b0


	//   ....[1]....
        /*0044*/ 	.word	0x000001f0


	//----- nvinfo : EIATTR_CRS_STACK_SIZE
	.align		4
.L_31:
        /*0048*/ 	.byte	0x04, 0x1e
        /*004a*/ 	.short	(.L_33 - .L_32)
.L_32:
        /*004c*/ 	.word	0x00000000


	//----- nvinfo : EIATTR_CBANK_PARAM_SIZE
	.align		4
.L_33:
        /*0050*/ 	.byte	0x03, 0x19
        /*0052*/ 	.short	0x0010


	//----- nvinfo : EIATTR_PARAM_CBANK
	.align		4
        /*0054*/ 	.byte	0x04, 0x0a
        /*0056*/ 	.short	(.L_35 - .L_34)
	.align		4
.L_34:
        /*0058*/ 	.word	index@(.nv.constant0._Z12gpuGlobalSumPfS_)
        /*005c*/ 	.short	0x0380
        /*005e*/ 	.short	0x0010


	//----- nvinfo : EIATTR_SW_WAR
	.align		4
.L_35:
        /*0060*/ 	.byte	0x04, 0x36
        /*0062*/ 	.short	(.L_37 - .L_36)
.L_36:
        /*0064*/ 	.word	0x00000008
.L_37:


//--------------------- .nv.callgraph             --------------------------
	.section	.nv.callgraph,"",@"SHT_CUDA_CALLGRAPH"
	.align	4
	.sectionentsize	8
	.align		4
        /*0000*/ 	.word	0x00000000
	.align		4
        /*0004*/ 	.word	0xffffffff
	.align		4
        /*0008*/ 	.word	0x00000000
	.align		4
        /*000c*/ 	.word	0xfffffffe
	.align		4
        /*0010*/ 	.word	0x00000000
	.align		4
        /*0014*/ 	.word	0xfffffffd
	.align		4
        /*0018*/ 	.word	0x00000000
	.align		4
        /*001c*/ 	.word	0xfffffffc


//--------------------- .text._Z12gpuSharedSumPfS_ --------------------------
	.section	.text._Z12gpuSharedSumPfS_,"ax",@progbits
	.align	128
        .global         _Z12gpuSharedSumPfS_
        .type           _Z12gpuSharedSumPfS_,@function
        .size           _Z12gpuSharedSumPfS_,(.L_x_8 - _Z12gpuSharedSumPfS_)
        .other          _Z12gpuSharedSumPfS_,@"STO_CUDA_ENTRY STV_DEFAULT"
_Z12gpuSharedSumPfS_:
.text._Z12gpuSharedSumPfS_:
[----:B------:R-:W-:Y:S01]  /*0000*/  LDC R1, c[0x0][0x37c] ;  /* 0x0000df00ff017b82 */ /* 0x000fe20000000800 */
[----:B------:R-:W0:Y:S01]  /*0010*/  S2R R6, SR_TID.X ;  /* 0x0000000000067919 */ /* 0x000e220000002100 */
[----:B------:R-:W0:Y:S01]  /*0020*/  LDCU UR8, c[0x0][0x360] ;  /* 0x00006c00ff0877ac */ /* 0x000e220008000800 */
[----:B------:R-:W-:Y:S01]  /*0030*/  IMAD.MOV.U32 R4, RZ, RZ, RZ ;  /* 0x000000ffff047224 */ /* 0x000fe200078e00ff */
[----:B------:R-:W0:Y:S01]  /*0040*/  S2R R5, SR_CTAID.X ;  /* 0x0000000000057919 */ /* 0x000e220000002500 */
[----:B------:R-:W1:Y:S01]  /*0050*/  LDCU.64 UR6, c[0x0][0x358] ;  /* 0x00006b00ff0677ac */ /* 0x000e620008000a00 */
[----:B0-----:R-:W-:-:S05]  /*0060*/  IMAD R5, R5, UR8, R6 ;  /* 0x0000000805057c24 */ /* 0x001fca000f8e0206 */
[----:B------:R-:W-:-:S13]  /*0070*/  ISETP.GT.AND P0, PT, R5, 0x1ffffff, PT ;  /* 0x01ffffff0500780c */ /* 0x000fda0003f04270 */
[----:B------:R-:W0:Y:S02]  /*0080*/  @!P0 LDC.64 R2, c[0x0][0x380] ;  /* 0x0000e000ff028b82 */ /* 0x000e240000000a00 */
[----:B0-----:R-:W-:-:S05]  /*0090*/  @!P0 IMAD.WIDE R2, R5, 0x4, R2 ;  /* 0x0000000405028825 */ /* 0x001fca00078e0202 */
[----:B-1----:R-:W2:Y:S01]  /*00a0*/  @!P0 LDG.E R4, desc[UR6][R2.64] ;  /* 0x0000000602048981 */ /* 0x002ea2000c1e1900 */
[----:B------:R-:W0:Y:S01]  /*00b0*/  S2UR UR5, SR_CgaCtaId ;  /* 0x00000000000579c3 */ /* 0x000e220000008800 */
[----:B------:R-:W-:Y:S01]  /*00c0*/  IMAD.U32 R0, RZ, RZ, UR8 ;  /* 0x00000008ff007e24 */ /* 0x000fe2000f8e00ff */
[----:B------:R-:W-:Y:S01]  /*00d0*/  UMOV UR4, 0x400 ;  /* 0x0000040000047882 */ /* 0x000fe20000000000 */
[----:B------:R-:W-:-:S03]  /*00e0*/  ISETP.NE.AND P0, PT, R6, RZ, PT ;  /* 0x000000ff0600720c */ /* 0x000fc60003f05270 */
[----:B------:R-:W-:Y:S01]  /*00f0*/  ISETP.GE.U32.AND P1, PT, R0, 0x2, PT ;  /* 0x000000020000780c */ /* 0x000fe20003f26070 */
[----:B0-----:R-:W-:-:S06]  /*0100*/  ULEA UR4, UR5, UR4, 0x18 ;  /* 0x0000000405047291 */ /* 0x001fcc000f8ec0ff */
[----:B------:R-:W-:-:S05]  /*0110*/  LEA R5, R6, UR4, 0x2 ;  /* 0x0000000406057c11 */ /* 0x000fca000f8e10ff */
[----:B--2---:R0:W-:Y:S01]  /*0120*/  STS [R5], R4 ;  /* 0x0000000405007388 */ /* 0x0041e20000000800 */
[----:B------:R-:W-:Y:S06]  /*0130*/  BAR.SYNC.DEFER_BLOCKING 0x0 ;  /* 0x0000000000007b1d */ /* 0x000fec0000010000 */
[----:B------:R-:W-:Y:S05]  /*0140*/  @!P1 BRA `(.L_x_0) ;  /* 0x00000000002c9947 */ /* 0x000fea0003800000 */
.L_x_1:
[----:B------:R-:W-:-:S04]  /*0150*/  SHF.R.U32.HI R7, RZ, 0x1, R0 ;  /* 0x00000001ff077819 */ /* 0x000fc80000011600 */
[----:B------:R-:W-:-:S13]  /*0160*/  ISETP.GE.U32.AND P1, PT, R6, R7, PT ;  /* 0x000000070600720c */ /* 0x000fda0003f26070 */
[----:B------:R-:W-:Y:S01]  /*0170*/  @!P1 IMAD R2, R7, 0x4, R5 ;  /* 0x0000000407029824 */ /* 0x000fe200078e0205 */
[----:B------:R-:W-:Y:S05]  /*0180*/  @!P1 LDS R3, [R5] ;  /* 0x0000000005039984 */ /* 0x000fea0000000800 */
[----:B------:R-:W0:Y:S02]  /*0190*/  @!P1 LDS R2, [R2] ;  /* 0x0000000002029984 */ /* 0x000e240000000800 */
[----:B0-----:R-:W-:-:S05]  /*01a0*/  @!P1 FADD R4, R2, R3 ;  /* 0x0000000302049221 */ /* 0x001fca0000000000 */
[----:B------:R1:W-:Y:S01]  /*01b0*/  @!P1 STS [R5], R4 ;  /* 0x0000000405009388 */ /* 0x0003e20000000800 */
[----:B------:R-:W-:Y:S01]  /*01c0*/  BAR.SYNC.DEFER_BLOCKING 0x0 ;  /* 0x0000000000007b1d */ /* 0x000fe20000010000 */
[----:B------:R-:W-:Y:S01]  /*01d0*/  ISETP.GT.U32.AND P1, PT, R0, 0x3, PT ;  /* 0x000000030000780c */ /* 0x000fe20003f24070 */
[----:B------:R-:W-:-:S12]  /*01e0*/  IMAD.MOV.U32 R0, RZ, RZ, R7 ;  /* 0x000000ffff007224 */ /* 0x000fd800078e0007 */
[----:B-1----:R-:W-:Y:S05]  /*01f0*/  @P1 BRA `(.L_x_1) ;  /* 0xfffffffc00d41947 */ /* 0x002fea000383ffff */
.L_x_0:
[----:B------:R-:W-:Y:S05]  /*0200*/  @P0 EXIT ;  /* 0x000000000000094d */ /* 0x000fea0003800000 */
[----:B------:R-:W1:Y:S01]  /*0210*/  S2UR UR5, SR_CgaCtaId ;  /* 0x00000000000579c3 */ /* 0x000e620000008800 */
[----:B------:R-:W-:-:S07]  /*0220*/  UMOV UR4, 0x400 ;  /* 0x0000040000047882 */ /* 0x000fce0000000000 */
[----:B------:R-:W2:Y:S01]  /*0230*/  LDC.64 R2, c[0x0][0x388] ;  /* 0x0000e200ff027b82 */ /* 0x000ea20000000a00 */
[----:B-1----:R-:W-:-:S09]  /*0240*/  ULEA UR4, UR5, UR4, 0x18 ;  /* 0x0000000405047291 */ /* 0x002fd2000f8ec0ff */
[----:B0-----:R-:W2:Y:S04]  /*0250*/  LDS R5, [UR4] ;  /* 0x00000004ff057984 */ /* 0x001ea80008000800 */
[----:B--2---:R-:W-:Y:S01]  /*0260*/  REDG.E.ADD.F32.FTZ.RN.STRONG.GPU desc[UR6][R2.64], R5 ;  /* 0x00000005020079a6 */ /* 0x004fe2000c12f306 */
[----:B------:R-:W-:Y:S05]  /*0270*/  EXIT ;  /* 0x000000000000794d */ /* 0x000fea0003800000 */
.L_x_2:
[----:B------:R-:W-:-:S00]  /*0280*/  BRA `(.L_x_2) ;  /* 0xfffffffc00fc7947 */ /* 0x000fc0000383ffff */
[----:B------:R-:W-:-:S00]  /*0290*/  NOP ;  /* 0x0000000000007918 */ /* 0x000fc00000000000 */
        /* <DEDUP_REMOVED lines=14> */
.L_x_8:


//--------------------- .text._Z12gpuGlobalSumPfS_ --------------------------
	.section	.text._Z12gpuGlobalSumPfS_,"ax",@progbits
	.align	128
        .global         _Z12gpuGlobalSumPfS_
        .type           _Z12gpuGlobalSumPfS_,@function
        .size           _Z12gpuGlobalSumPfS_,(.L_x_9 - _Z12gpuGlobalSumPfS_)
        .other          _Z12gpuGlobalSumPfS_,@"STO_CUDA_ENTRY STV_DEFAULT"
_Z12gpuGlobalSumPfS_:
.text._Z12gpuGlobalSumPfS_:
[----:B------:R-:W-:Y:S01]  /*0000*/  LDC R1, c[0x0][0x37c] ;  /* 0x0000df00ff017b82 */ /* 0x000fe20000000800 */
[----:B------:R-:W0:Y:S01]  /*0010*/  S2R R6, SR_TID.X ;  /* 0x0000000000067919 */ /* 0x000e220000002100 */
[----:B------:R-:W1:Y:S06]  /*0020*/  LDCU UR6, c[0x0][0x360] ;  /* 0x00006c00ff0677ac */ /* 0x000e6c0008000800 */
[----:B------:R-:W2:Y:S01]  /*0030*/  LDC.64 R2, c[0x0][0x380] ;  /* 0x0000e000ff027b82 */ /* 0x000ea20000000a00 */
[----:B------:R-:W0:Y:S01]  /*0040*/  S2R R5, SR_CTAID.X ;  /* 0x0000000000057919 */ /* 0x000e220000002500 */
[----:B------:R-:W3:Y:S01]  /*0050*/  LDCU.64 UR4, c[0x0][0x358] ;  /* 0x00006b00ff0477ac */ /* 0x000ee20008000a00 */
[----:B-1----:R-:W-:-:S02]  /*0060*/  UISETP.GE.U32.AND UP0, UPT, UR6, 0x2, UPT ;  /* 0x000000020600788c */ /* 0x002fc4000bf06070 */
[----:B0-----:R-:W-:-:S04]  /*0070*/  IMAD R5, R5, UR6, R6 ;  /* 0x0000000605057c24 */ /* 0x001fc8000f8e0206 */
[----:B--2---:R-:W-:-:S03]  /*0080*/  IMAD.WIDE R2, R5, 0x4, R2 ;  /* 0x0000000405027825 */ /* 0x004fc600078e0202 */
[----:B---3--:R-:W-:Y:S05]  /*0090*/  BRA.U !UP0, `(.L_x_3) ;  /* 0x0000000108407547 */ /* 0x008fea000b800000 */
[----:B------:R-:W-:-:S07]  /*00a0*/  IMAD.U32 R0, RZ, RZ, UR6 ;  /* 0x00000006ff007e24 */ /* 0x000fce000f8e00ff */
.L_x_6:
[----:B------:R-:W-:Y:S01]  /*00b0*/  SHF.R.U32.HI R9, RZ, 0x1, R0 ;  /* 0x00000001ff097819 */ /* 0x000fe20000011600 */
[----:B------:R-:W-:Y:S03]  /*00c0*/  BSSY.RECONVERGENT B0, `(.L_x_4) ;  /* 0x0000009000007945 */ /* 0x000fe60003800200 */
[----:B------:R-:W-:-:S13]  /*00d0*/  ISETP.GE.U32.AND P0, PT, R6, R9, PT ;  /* 0x000000090600720c */ /* 0x000fda0003f06070 */
[----:B0-----:R-:W-:Y:S05]  /*00e0*/  @P0 BRA `(.L_x_5) ;  /* 0x0000000000180947 */ /* 0x001fea0003800000 */
[----:B------:R-:W-:Y:S01]  /*00f0*/  LEA R4, P0, R9, R2, 0x2 ;  /* 0x0000000209047211 */ /* 0x000fe200078010ff */
[----:B------:R-:W2:Y:S03]  /*0100*/  LDG.E R7, desc[UR4][R2.64] ;  /* 0x0000000402077981 */ /* 0x000ea6000c1e1900 */
[----:B------:R-:W-:-:S05]  /*0110*/  IADD3.X R5, PT, PT, RZ, R3, RZ, P0, !PT ;  /* 0x00000003ff057210 */ /* 0x000fca00007fe4ff */
[----:B------:R-:W2:Y:S02]  /*0120*/  LDG.E R4, desc[UR4][R4.64] ;  /* 0x0000000404047981 */ /* 0x000ea4000c1e1900 */
[----:B--2---:R-:W-:-:S05]  /*0130*/  FADD R7, R4, R7 ;  /* 0x0000000704077221 */ /* 0x004fca0000000000 */
[----:B------:R0:W-:Y:S02]  /*0140*/  STG.E desc[UR4][R2.64], R7 ;  /* 0x0000000702007986 */ /* 0x0001e4000c101904 */
.L_x_5:
[----:B------:R-:W-:Y:S05]  /*0150*/  BSYNC.RECONVERGENT B0 ;  /* 0x0000000000007941 */ /* 0x000fea0003800200 */
.L_x_4:
[----:B------:R-:W-:Y:S01]  /*0160*/  BAR.SYNC.DEFER_BLOCKING 0x0 ;  /* 0x0000000000007b1d */ /* 0x000fe20000010000 */
[----:B------:R-:W-:Y:S01]  /*0170*/  ISETP.GT.U32.AND P0, PT, R0, 0x3, PT ;  /* 0x000000030000780c */ /* 0x000fe20003f04070 */
[----:B------:R-:W-:-:S12]  /*0180*/  IMAD.MOV.U32 R0, RZ, RZ, R9 ;  /* 0x000000ffff007224 */ /* 0x000fd800078e0009 */
[----:B------:R-:W-:Y:S05]  /*0190*/  @P0 BRA `(.L_x_6) ;  /* 0xfffffffc00c40947 */ /* 0x000fea000383ffff */
.L_x_3:
[----:B------:R-:W-:-:S13]  /*01a0*/  ISETP.NE.AND P0, PT, R6, RZ, PT ;  /* 0x000000ff0600720c */ /* 0x000fda0003f05270 */
[----:B------:R-:W-:Y:S05]  /*01b0*/  @P0 EXIT ;  /* 0x000000000000094d */ /* 0x000fea0003800000 */
[----:B0-----:R-:W2:Y:S01]  /*01c0*/  LDG.E R3, desc[UR4][R2.64] ;  /* 0x0000000402037981 */ /* 0x001ea2000c1e1900 */
[----:B------:R-:W2:Y:S03]  /*01d0*/  LDC.64 R4, c[0x0][0x388] ;  /* 0x0000e200ff047b82 */ /* 0x000ea60000000a00 */
[----:B--2---:R-:W-:Y:S01]  /*01e0*/  REDG.E.ADD.F32.FTZ.RN.STRONG.GPU desc[UR4][R4.64], R3 ;  /* 0x00000003040079a6 */ /* 0x004fe2000c12f304 */
[----:B------:R-:W-:Y:S05]  /*01f0*/  EXIT ;  /* 0x000000000000794d */ /* 0x000fea0003800000 */
.L_x_7:
        /* <DEDUP_REMOVED lines=16> */
.L_x_9:


//--------------------- .nv.shared._Z12gpuSharedSumPfS_ --------------------------
	.section	.nv.shared._Z12gpuSharedSumPfS_,"aw",@nobits
	.sectionflags	@""
	.align	4
.nv.shared._Z12gpuSharedSumPfS_:
	.zero		1056


//--------------------- .nv.shared.reserved.0     --------------------------
	.section	.nv.shared.reserved.0,"aw",@nobits
	.weak		__nv_reservedSMEM_offset_0_alias
	.size		__nv_reservedSMEM_offset_0_alias, 0, 64
	.other		__nv_reservedSMEM_offset_0_alias,@"STO_CUDA_RESERVED_SHARED STV_DEFAULT"
__nv_reservedSMEM_offset_0_alias:
	.zero		0
	.zero		64


//--------------------- .nv.constant0._Z12gpuSharedSumPfS_ --------------------------
	.section	.nv.constant0._Z12gpuSharedSumPfS_,"a",@progbits
	.sectionflags	@""
	.align	4
.nv.constant0._Z12gpuSharedSumPfS_:
	.zero		912


//--------------------- .nv.constant0._Z12gpuGlobalSumPfS_ --------------------------
	.section	.nv.constant0._Z12gpuGlobalSumPfS_,"a",@progbits
	.sectionflags	@""
	.align	4
.nv.constant0._Z12gpuGlobalSumPfS_:
	.zero		912


//--------------------- SYMBOLS --------------------------

	.type		.nv.reservedSmem.offset0,@object
	.size		.nv.reservedSmem.offset0,0x4
	.type		.nv.reservedSmem.cap,@object
	.size		.nv.reservedSmem.cap,0x4
